//
// Generated by NVIDIA NVVM Compiler
//
// Compiler Build ID: CL-36424714
// Cuda compilation tools, release 13.0, V13.0.88
// Based on NVVM 20.0.0
//

.version 9.0
.target sm_100
.address_size 64

	// .globl	_Z12globFunctionPi
// _ZZ12globFunctionPiE11local_array has been demoted

.visible .entry _Z12globFunctionPi(
	.param .u64 .ptr .align 1 _Z12globFunctionPi_param_0
)
{
	.reg .pred 	%p<3>;
	.reg .b32 	%r<20>;
	.reg .b64 	%rd<5>;
	// demoted variable
	.shared .align 4 .b8 _ZZ12globFunctionPiE11local_array[256];
	ld.param.u64 	%rd2, [_Z12globFunctionPi_param_0];
	mov.u32 	%r4, %ctaid.x;
	mov.u32 	%r5, %ntid.x;
	mov.u32 	%r1, %tid.x;
	mad.lo.s32 	%r2, %r4, %r5, %r1;
	setp.gt.s32 	%p1, %r2, 63;
	@%p1 bra 	$L__BB0_5;
	cvta.to.global.u64 	%rd3, %rd2;
	mul.wide.s32 	%rd4, %r2, 4;
	add.s64 	%rd1, %rd3, %rd4;
	ld.global.u32 	%r3, [%rd1];
	setp.eq.s32 	%p2, %r3, 2;
	@%p2 bra 	$L__BB0_3;
	add.s32 	%r6, %r3, 1;
	shl.b32 	%r7, %r1, 2;
	mov.u32 	%r8, _ZZ12globFunctionPiE11local_array;
	add.s32 	%r9, %r8, %r7;
	st.shared.u32 	[%r9], %r6;
	bar.sync 	0;
	bra.uni 	$L__BB0_4;
$L__BB0_3:
	shl.b32 	%r10, %r1, 2;
	mov.u32 	%r11, _ZZ12globFunctionPiE11local_array;
	add.s32 	%r12, %r11, %r10;
	mov.b32 	%r13, 2;
	st.shared.u32 	[%r12], %r13;
	bar.sync 	0;
$L__BB0_4:
	shl.b32 	%r14, %r1, 2;
	add.s32 	%r15, %r14, 4;
	and.b32  	%r16, %r15, 252;
	mov.u32 	%r17, _ZZ12globFunctionPiE11local_array;
	add.s32 	%r18, %r17, %r16;
	ld.shared.u32 	%r19, [%r18];
	st.global.u32 	[%rd1], %r19;
$L__BB0_5:
	ret;

}


// ===== COMPILED SASS (sm_100) =====

	.target	sm_100

	.elftype	@"ET_EXEC"


//--------------------- .note.nv.tkinfo           --------------------------
	.section	.note.nv.tkinfo,"",@"SHT_NOTE"
	.sectionflags	@"SHF_NOTE_NV_TKINFO"
	.tkinfo
        /*0018*/ 	.word	0x00000002
        /*0030*/ 	.string	""
        /*0030*/ 	.string	"ptxas"
        /*0030*/ 	.string	"Cuda compilation tools, release 13.0, V13.0.88"
        /*0030*/ 	.string	"Build cuda_13.0.r13.0/compiler.36424714_0"
        /*0030*/ 	.string	"-arch sm_100 -m 64 "



//--------------------- .note.nv.cuinfo           --------------------------
	.section	.note.nv.cuinfo,"",@"SHT_NOTE"
	.sectionflags	@"SHF_NOTE_NV_CUINFO"
        /*0018*/ 	.short	0x0002
        /*001a*/ 	.short	0x0064
        /*001c*/ 	.short	0x0082
	.zero		2


//--------------------- .nv.info                  --------------------------
	.section	.nv.info,"",@"SHT_CUDA_INFO"
	.align	4


	//----- nvinfo : EIATTR_REGCOUNT
	.align		4
        /*0000*/ 	.byte	0x04, 0x2f
        /*0002*/ 	.short	(.L_1 - .L_0)
	.align		4
.L_0:
        /*0004*/ 	.word	index@(_Z12globFunctionPi)
        /*0008*/ 	.word	0x0000000c


	//----- nvinfo : EIATTR_FRAME_SIZE
	.align		4
.L_1:
        /*000c*/ 	.byte	0x04, 0x11
        /*000e*/ 	.short	(.L_3 - .L_2)
	.align		4
.L_2:
        /*0010*/ 	.word	index@(_Z12globFunctionPi)
        /*0014*/ 	.word	0x00000000


	//----- nvinfo : EIATTR_MIN_STACK_SIZE
	.align		4
.L_3:
        /*0018*/ 	.byte	0x04, 0x12
        /*001a*/ 	.short	(.L_5 - .L_4)
	.align		4
.L_4:
        /*001c*/ 	.word	index@(_Z12globFunctionPi)
        /*0020*/ 	.word	0x00000000
.L_5:


//--------------------- .nv.compat                --------------------------
	.section	.nv.compat,"",@"SHT_CUDA_COMPAT_INFO"
	.align	4
        /*0000*/ 	.byte	0x02, 0x09, 0x00, 0x00, 0x02, 0x02, 0x01, 0x00, 0x02, 0x05, 0x05, 0x00, 0x03, 0x07, 0x01, 0x01
        /*0010*/ 	.byte	0x02, 0x03, 0x00, 0x00, 0x02, 0x06, 0x01, 0x00, 0x04, 0x0b, 0x08, 0x00, 0x09, 0x00, 0x00, 0x00
        /*0020*/ 	.byte	0x00, 0x00, 0x00, 0x00


//--------------------- .nv.info._Z12globFunctionPi --------------------------
	.section	.nv.info._Z12globFunctionPi,"",@"SHT_CUDA_INFO"
	.sectionflags	@""
	.align	4


	//----- nvinfo : EIATTR_CUDA_API_VERSION
	.align		4
        /*0000*/ 	.byte	0x04, 0x37
        /*0002*/ 	.short	(.L_7 - .L_6)
.L_6:
        /*0004*/ 	.word	0x00000082


	//----- nvinfo : EIATTR_KPARAM_INFO
	.align		4
.L_7:
        /*0008*/ 	.byte	0x04, 0x17
        /*000a*/ 	.short	(.L_9 - .L_8)
.L_8:
        /*000c*/ 	.word	0x00000000
        /*0010*/ 	.short	0x0000
        /*0012*/ 	.short	0x0000
        /*0014*/ 	.byte	0x00, 0xf5, 0x21, 0x00


	//----- nvinfo : EIATTR_SPARSE_MMA_MASK
	.align		4
.L_9:
        /*0018*/ 	.byte	0x03, 0x50
        /*001a*/ 	.short	0x0000


	//----- nvinfo : EIATTR_MAXREG_COUNT
	.align		4
        /*001c*/ 	.byte	0x03, 0x1b
        /*001e*/ 	.short	0x00ff


	//----- nvinfo : EIATTR_NUM_BARRIERS
	.align		4
        /*0020*/ 	.byte	0x02, 0x4c
        /*0022*/ 	.byte	0x01
	.zero		1


	//----- nvinfo : EIATTR_MERCURY_ISA_VERSION
	.align		4
        /*0024*/ 	.byte	0x03, 0x5f
        /*0026*/ 	.short	0x0101


	//----- nvinfo : EIATTR_VRC_CTA_INIT_COUNT
	.align		4
        /*0028*/ 	.byte	0x02, 0x4a
	.zero		1
	.zero		1


	//----- nvinfo : EIATTR_EXIT_INSTR_OFFSETS
	.align		4
        /*002c*/ 	.byte	0x04, 0x1c
        /*002e*/ 	.short	(.L_11 - .L_10)


	//   ....[0]....
.L_10:
        /*0030*/ 	.word	0x00000060


	//   ....[1]....
        /*0034*/ 	.word	0x000001e0


	//----- nvinfo : EIATTR_CBANK_PARAM_SIZE
	.align		4
.L_11:
        /*0038*/ 	.byte	0x03, 0x19
        /*003a*/ 	.short	0x0008


	//----- nvinfo : EIATTR_PARAM_CBANK
	.align		4
        /*003c*/ 	.byte	0x04, 0x0a
        /*003e*/ 	.short	(.L_13 - .L_12)
	.align		4
.L_12:
        /*0040*/ 	.word	index@(.nv.constant0._Z12globFunctionPi)
        /*0044*/ 	.short	0x0380
        /*0046*/ 	.short	0x0008


	//----- nvinfo : EIATTR_SW_WAR
	.align		4
.L_13:
        /*0048*/ 	.byte	0x04, 0x36
        /*004a*/ 	.short	(.L_15 - .L_14)
.L_14:
        /*004c*/ 	.word	0x00000008
.L_15:


//--------------------- .nv.callgraph             --------------------------
	.section	.nv.callgraph,"",@"SHT_CUDA_CALLGRAPH"
	.align	4
	.sectionentsize	8
	.align		4
        /*0000*/ 	.word	0x00000000
	.align		4
        /*0004*/ 	.word	0xffffffff
	.align		4
        /*0008*/ 	.word	0x00000000
	.align		4
        /*000c*/ 	.word	0xfffffffe
	.align		4
        /*0010*/ 	.word	0x00000000
	.align		4
        /*0014*/ 	.word	0xfffffffd
	.align		4
        /*0018*/ 	.word	0x00000000
	.align		4
        /*001c*/ 	.word	0xfffffffc


//--------------------- .text._Z12globFunctionPi  --------------------------
	.section	.text._Z12globFunctionPi,"ax",@progbits
	.align	128
        .global         _Z12globFunctionPi
        .type           _Z12globFunctionPi,@function
        .size           _Z12globFunctionPi,(.L_x_1 - _Z12globFunctionPi)
        .other          _Z12globFunctionPi,@"STO_CUDA_ENTRY STV_DEFAULT"
_Z12globFunctionPi:
.text._Z12globFunctionPi:
[----:B------:R-:W-:Y:S01]  /*0000*/  LDC R1, c[0x0][0x37c] ;  /* 0x0000df00ff017b82 */ /* 0x000fe20000000800 */
[----:B------:R-:W0:Y:S07]  /*0010*/  S2R R9, SR_TID.X ;  /* 0x0000000000097919 */ /* 0x000e2e0000002100 */
[----:B------:R-:W0:Y:S08]  /*0020*/  S2UR UR4, SR_CTAID.X ;  /* 0x00000000000479c3 */ /* 0x000e300000002500 */
[----:B------:R-:W0:Y:S02]  /*0030*/  LDC R5, c[0x0][0x360] ;  /* 0x0000d800ff057b82 */ /* 0x000e240000000800 */
[----:B0-----:R-:W-:-:S05]  /*0040*/  IMAD R5, R5, UR4, R9 ;  /* 0x0000000405057c24 */ /* 0x001fca000f8e0209 */
[----:B------:R-:W-:-:S13]  /*0050*/  ISETP.GT.AND P0, PT, R5, 0x3f, PT ;  /* 0x0000003f0500780c */ /* 0x000fda0003f04270 */
[----:B------:R-:W-:Y:S05]  /*0060*/  @P0 EXIT ;  /* 0x000000000000094d */ /* 0x000fea0003800000 */
[----:B------:R-:W0:Y:S01]  /*0070*/  LDC.64 R2, c[0x0][0x380] ;  /* 0x0000e000ff027b82 */ /* 0x000e220000000a00 */
[----:B------:R-:W1:Y:S01]  /*0080*/  LDCU.64 UR6, c[0x0][0x358] ;  /* 0x00006b00ff0677ac */ /* 0x000e620008000a00 */
[----:B0-----:R-:W-:-:S05]  /*0090*/  IMAD.WIDE R2, R5, 0x4, R2 ;  /* 0x0000000405027825 */ /* 0x001fca00078e0202 */
[----:B-1----:R-:W2:Y:S01]  /*00a0*/  LDG.E R0, desc[UR6][R2.64] ;  /* 0x0000000602007981 */ /* 0x002ea2000c1e1900 */
[----:B------:R-:W0:Y:S01]  /*00b0*/  S2UR UR5, SR_CgaCtaId ;  /* 0x00000000000579c3 */ /* 0x000e220000008800 */
[----:B------:R-:W-:Y:S01]  /*00c0*/  UMOV UR4, 0x400 ;  /* 0x0000040000047882 */ /* 0x000fe20000000000 */
[----:B------:R-:W-:-:S04]  /*00d0*/  LEA R6, R9, 0x4, 0x2 ;  /* 0x0000000409067811 */ /* 0x000fc800078e10ff */
[----:B------:R-:W-:Y:S01]  /*00e0*/  LOP3.LUT R7, R6, 0xfc, RZ, 0xc0, !PT ;  /* 0x000000fc06077812 */ /* 0x000fe200078ec0ff */
[----:B0-----:R-:W-:Y:S01]  /*00f0*/  ULEA UR4, UR5, UR4, 0x18 ;  /* 0x0000000405047291 */ /* 0x001fe2000f8ec0ff */
[----:B--2---:R-:W-:-:S13]  /*0100*/  ISETP.NE.AND P0, PT, R0, 0x2, PT ;  /* 0x000000020000780c */ /* 0x004fda0003f05270 */
[----:B------:R-:W-:Y:S01]  /*0110*/  @P0 IMAD.U32 R4, RZ, RZ, UR4 ;  /* 0x00000004ff040e24 */ /* 0x000fe2000f8e00ff */
[----:B------:R-:W-:Y:S01]  /*0120*/  @P0 IADD3 R0, PT, PT, R0, 0x1, RZ ;  /* 0x0000000100000810 */ /* 0x000fe20007ffe0ff */
[----:B------:R-:W-:Y:S02]  /*0130*/  @!P0 IMAD.MOV.U32 R6, RZ, RZ, 0x2 ;  /* 0x00000002ff068424 */ /* 0x000fe400078e00ff */
[----:B------:R-:W-:Y:S01]  /*0140*/  @P0 IMAD R5, R9, 0x4, R4 ;  /* 0x0000000409050824 */ /* 0x000fe200078e0204 */
[----:B------:R-:W-:-:S04]  /*0150*/  @!P0 MOV R4, UR4 ;  /* 0x0000000400048c02 */ /* 0x000fc80008000f00 */
[----:B------:R-:W-:Y:S01]  /*0160*/  @P0 STS [R5], R0 ;  /* 0x0000000005000388 */ /* 0x000fe20000000800 */
[----:B------:R-:W-:Y:S01]  /*0170*/  @!P0 LEA R9, R9, R4, 0x2 ;  /* 0x0000000409098211 */ /* 0x000fe200078e10ff */
[----:B------:R-:W-:Y:S01]  /*0180*/  IMAD.IADD R7, R4, 0x1, R7 ;  /* 0x0000000104077824 */ /* 0x000fe200078e0207 */
[----:B------:R-:W-:Y:S06]  /*0190*/  @P0 BAR.SYNC.DEFER_BLOCKING 0x0 ;  /* 0x0000000000000b1d */ /* 0x000fec0000010000 */
[----:B------:R-:W-:Y:S02]  /*01a0*/  @!P0 STS [R9], R6 ;  /* 0x0000000609008388 */ /* 0x000fe40000000800 */
[----:B------:R-:W-:Y:S06]  /*01b0*/  @!P0 BAR.SYNC.DEFER_BLOCKING 0x0 ;  /* 0x0000000000008b1d */ /* 0x000fec0000010000 */
[----:B------:R-:W0:Y:S04]  /*01c0*/  LDS R7, [R7] ;  /* 0x0000000007077984 */ /* 0x000e280000000800 */
[----:B0-----:R-:W-:Y:S01]  /*01d0*/  STG.E desc[UR6][R2.64], R7 ;  /* 0x0000000702007986 */ /* 0x001fe2000c101906 */
[----:B------:R-:W-:Y:S05]  /*01e0*/  EXIT ;  /* 0x000000000000794d */ /* 0x000fea0003800000 */
.L_x_0:
[----:B------:R-:W-:-:S00]  /*01f0*/  BRA `(.L_x_0) ;  /* 0xfffffffc00fc7947 */ /* 0x000fc0000383ffff */
[----:B------:R-:W-:-:S00]  /*0200*/  NOP ;  /* 0x0000000000007918 */ /* 0x000fc00000000000 */
[----:B------:R-:W-:-:S00]  /*0210*/  NOP ;  /* 0x0000000000007918 */ /* 0x000fc00000000000 */
[----:B------:R-:W-:-:S00]  /*0220*/  NOP ;  /* 0x0000000000007918 */ /* 0x000fc00000000000 */
[----:B------:R-:W-:-:S00]  /*0230*/  NOP ;  /* 0x0000000000007918 */ /* 0x000fc00000000000 */
[----:B------:R-:W-:-:S00]  /*0240*/  NOP ;  /* 0x0000000000007918 */ /* 0x000fc00000000000 */
[----:B------:R-:W-:-:S00]  /*0250*/  NOP ;  /* 0x0000000000007918 */ /* 0x000fc00000000000 */
[----:B------:R-:W-:-:S00]  /*0260*/  NOP ;  /* 0x0000000000007918 */ /* 0x000fc00000000000 */
[----:B------:R-:W-:-:S00]  /*0270*/  NOP ;  /* 0x0000000000007918 */ /* 0x000fc00000000000 */
.L_x_1:


//--------------------- .nv.shared._Z12globFunctionPi --------------------------
	.section	.nv.shared._Z12globFunctionPi,"aw",@nobits
	.sectionflags	@""
	.align	4
.nv.shared._Z12globFunctionPi:
	.zero		1280


//--------------------- .nv.shared.reserved.0     --------------------------
	.section	.nv.shared.reserved.0,"aw",@nobits
	.weak		__nv_reservedSMEM_offset_0_alias
	.size		__nv_reservedSMEM_offset_0_alias, 0, 64
	.other		__nv_reservedSMEM_offset_0_alias,@"STO_CUDA_RESERVED_SHARED STV_DEFAULT"
__nv_reservedSMEM_offset_0_alias:
	.zero		0
	.zero		64


//--------------------- .nv.constant0._Z12globFunctionPi --------------------------
	.section	.nv.constant0._Z12globFunctionPi,"a",@progbits
	.sectionflags	@""
	.align	4
.nv.constant0._Z12globFunctionPi:
	.zero		904


//--------------------- SYMBOLS --------------------------

	.type		.nv.reservedSmem.offset0,@object
	.size		.nv.reservedSmem.offset0,0x4
	.type		.nv.reservedSmem.cap,@object
	.size		.nv.reservedSmem.cap,0x4
